//
// Generated by NVIDIA NVVM Compiler
//
// Compiler Build ID: CL-36424714
// Cuda compilation tools, release 13.0, V13.0.88
// Based on NVVM 20.0.0
//

.version 9.0
.target sm_100
.address_size 64

	// .globl	_Z13gemm_baselinePfS_S_i

.visible .entry _Z13gemm_baselinePfS_S_i(
	.param .u64 .ptr .align 1 _Z13gemm_baselinePfS_S_i_param_0,
	.param .u64 .ptr .align 1 _Z13gemm_baselinePfS_S_i_param_1,
	.param .u64 .ptr .align 1 _Z13gemm_baselinePfS_S_i_param_2,
	.param .u32 _Z13gemm_baselinePfS_S_i_param_3
)
{
	.reg .pred 	%p<10>;
	.reg .b32 	%r<81>;
	.reg .b32 	%f<67>;
	.reg .b64 	%rd<48>;

	ld.param.u64 	%rd5, [_Z13gemm_baselinePfS_S_i_param_0];
	ld.param.u64 	%rd6, [_Z13gemm_baselinePfS_S_i_param_1];
	ld.param.u64 	%rd4, [_Z13gemm_baselinePfS_S_i_param_2];
	ld.param.u32 	%r44, [_Z13gemm_baselinePfS_S_i_param_3];
	cvta.to.global.u64 	%rd1, %rd6;
	cvta.to.global.u64 	%rd2, %rd5;
	mov.u32 	%r45, %ctaid.x;
	mov.u32 	%r46, %ntid.x;
	mov.u32 	%r47, %tid.x;
	mad.lo.s32 	%r1, %r45, %r46, %r47;
	mov.u32 	%r48, %ctaid.y;
	mov.u32 	%r49, %ntid.y;
	mul.lo.s32 	%r2, %r48, %r49;
	mov.u32 	%r3, %tid.y;
	add.s32 	%r50, %r2, %r3;
	max.s32 	%r51, %r1, %r50;
	setp.ge.s32 	%p1, %r51, %r44;
	@%p1 bra 	$L__BB0_13;
	mul.lo.s32 	%r5, %r44, %r1;
	and.b32  	%r6, %r44, 7;
	setp.lt.u32 	%p2, %r44, 8;
	mov.f32 	%f66, 0f00000000;
	mov.b32 	%r79, 0;
	@%p2 bra 	$L__BB0_4;
	and.b32  	%r79, %r44, 2147483640;
	neg.s32 	%r77, %r79;
	add.s32 	%r53, %r3, %r44;
	add.s32 	%r76, %r53, %r2;
	shl.b32 	%r10, %r44, 3;
	shl.b32 	%r54, %r44, 1;
	add.s32 	%r75, %r50, %r54;
	mad.lo.s32 	%r74, %r44, 3, %r50;
	shl.b32 	%r55, %r44, 2;
	add.s32 	%r73, %r50, %r55;
	mad.lo.s32 	%r72, %r44, 5, %r50;
	mad.lo.s32 	%r71, %r44, 6, %r50;
	mad.lo.s32 	%r70, %r44, 7, %r50;
	add.s64 	%rd3, %rd2, 16;
	mov.f32 	%f66, 0f00000000;
	mov.u32 	%r68, %r5;
	mov.u32 	%r69, %r50;
$L__BB0_3:
	.pragma "nounroll";
	mul.wide.s32 	%rd7, %r68, 4;
	add.s64 	%rd8, %rd3, %rd7;
	ld.global.f32 	%f16, [%rd8+-16];
	mul.wide.u32 	%rd9, %r69, 4;
	add.s64 	%rd10, %rd1, %rd9;
	ld.global.f32 	%f17, [%rd10];
	fma.rn.f32 	%f18, %f16, %f17, %f66;
	ld.global.f32 	%f19, [%rd8+-12];
	mul.wide.u32 	%rd11, %r76, 4;
	add.s64 	%rd12, %rd1, %rd11;
	ld.global.f32 	%f20, [%rd12];
	fma.rn.f32 	%f21, %f19, %f20, %f18;
	ld.global.f32 	%f22, [%rd8+-8];
	mul.wide.u32 	%rd13, %r75, 4;
	add.s64 	%rd14, %rd1, %rd13;
	ld.global.f32 	%f23, [%rd14];
	fma.rn.f32 	%f24, %f22, %f23, %f21;
	ld.global.f32 	%f25, [%rd8+-4];
	mul.wide.u32 	%rd15, %r74, 4;
	add.s64 	%rd16, %rd1, %rd15;
	ld.global.f32 	%f26, [%rd16];
	fma.rn.f32 	%f27, %f25, %f26, %f24;
	ld.global.f32 	%f28, [%rd8];
	mul.wide.u32 	%rd17, %r73, 4;
	add.s64 	%rd18, %rd1, %rd17;
	ld.global.f32 	%f29, [%rd18];
	fma.rn.f32 	%f30, %f28, %f29, %f27;
	ld.global.f32 	%f31, [%rd8+4];
	mul.wide.u32 	%rd19, %r72, 4;
	add.s64 	%rd20, %rd1, %rd19;
	ld.global.f32 	%f32, [%rd20];
	fma.rn.f32 	%f33, %f31, %f32, %f30;
	ld.global.f32 	%f34, [%rd8+8];
	mul.wide.u32 	%rd21, %r71, 4;
	add.s64 	%rd22, %rd1, %rd21;
	ld.global.f32 	%f35, [%rd22];
	fma.rn.f32 	%f36, %f34, %f35, %f33;
	ld.global.f32 	%f37, [%rd8+12];
	mul.wide.u32 	%rd23, %r70, 4;
	add.s64 	%rd24, %rd1, %rd23;
	ld.global.f32 	%f38, [%rd24];
	fma.rn.f32 	%f66, %f37, %f38, %f36;
	add.s32 	%r77, %r77, 8;
	add.s32 	%r76, %r76, %r10;
	add.s32 	%r75, %r75, %r10;
	add.s32 	%r74, %r74, %r10;
	add.s32 	%r73, %r73, %r10;
	add.s32 	%r72, %r72, %r10;
	add.s32 	%r71, %r71, %r10;
	add.s32 	%r70, %r70, %r10;
	add.s32 	%r69, %r69, %r10;
	add.s32 	%r68, %r68, 8;
	setp.ne.s32 	%p3, %r77, 0;
	@%p3 bra 	$L__BB0_3;
$L__BB0_4:
	setp.eq.s32 	%p4, %r6, 0;
	@%p4 bra 	$L__BB0_12;
	and.b32  	%r38, %r44, 3;
	setp.lt.u32 	%p5, %r6, 4;
	@%p5 bra 	$L__BB0_7;
	add.s32 	%r56, %r79, %r5;
	mul.wide.s32 	%rd25, %r56, 4;
	add.s64 	%rd26, %rd2, %rd25;
	ld.global.f32 	%f40, [%rd26];
	mad.lo.s32 	%r57, %r79, %r44, %r50;
	mul.wide.u32 	%rd27, %r57, 4;
	add.s64 	%rd28, %rd1, %rd27;
	ld.global.f32 	%f41, [%rd28];
	fma.rn.f32 	%f42, %f40, %f41, %f66;
	ld.global.f32 	%f43, [%rd26+4];
	add.s32 	%r58, %r57, %r44;
	mul.wide.u32 	%rd29, %r58, 4;
	add.s64 	%rd30, %rd1, %rd29;
	ld.global.f32 	%f44, [%rd30];
	fma.rn.f32 	%f45, %f43, %f44, %f42;
	ld.global.f32 	%f46, [%rd26+8];
	add.s32 	%r59, %r58, %r44;
	mul.wide.u32 	%rd31, %r59, 4;
	add.s64 	%rd32, %rd1, %rd31;
	ld.global.f32 	%f47, [%rd32];
	fma.rn.f32 	%f48, %f46, %f47, %f45;
	ld.global.f32 	%f49, [%rd26+12];
	add.s32 	%r60, %r59, %r44;
	mul.wide.u32 	%rd33, %r60, 4;
	add.s64 	%rd34, %rd1, %rd33;
	ld.global.f32 	%f50, [%rd34];
	fma.rn.f32 	%f66, %f49, %f50, %f48;
	add.s32 	%r79, %r79, 4;
$L__BB0_7:
	setp.eq.s32 	%p6, %r38, 0;
	@%p6 bra 	$L__BB0_12;
	setp.eq.s32 	%p7, %r38, 1;
	@%p7 bra 	$L__BB0_10;
	add.s32 	%r61, %r79, %r5;
	mul.wide.s32 	%rd35, %r61, 4;
	add.s64 	%rd36, %rd2, %rd35;
	ld.global.f32 	%f52, [%rd36];
	mad.lo.s32 	%r62, %r79, %r44, %r50;
	mul.wide.u32 	%rd37, %r62, 4;
	add.s64 	%rd38, %rd1, %rd37;
	ld.global.f32 	%f53, [%rd38];
	fma.rn.f32 	%f54, %f52, %f53, %f66;
	ld.global.f32 	%f55, [%rd36+4];
	add.s32 	%r63, %r62, %r44;
	mul.wide.u32 	%rd39, %r63, 4;
	add.s64 	%rd40, %rd1, %rd39;
	ld.global.f32 	%f56, [%rd40];
	fma.rn.f32 	%f66, %f55, %f56, %f54;
	add.s32 	%r79, %r79, 2;
$L__BB0_10:
	and.b32  	%r64, %r44, 1;
	setp.eq.b32 	%p8, %r64, 1;
	not.pred 	%p9, %p8;
	@%p9 bra 	$L__BB0_12;
	add.s32 	%r65, %r79, %r5;
	mul.wide.s32 	%rd41, %r65, 4;
	add.s64 	%rd42, %rd2, %rd41;
	ld.global.f32 	%f57, [%rd42];
	mad.lo.s32 	%r66, %r79, %r44, %r50;
	mul.wide.u32 	%rd43, %r66, 4;
	add.s64 	%rd44, %rd1, %rd43;
	ld.global.f32 	%f58, [%rd44];
	fma.rn.f32 	%f66, %f57, %f58, %f66;
$L__BB0_12:
	add.s32 	%r67, %r5, %r50;
	cvta.to.global.u64 	%rd45, %rd4;
	mul.wide.s32 	%rd46, %r67, 4;
	add.s64 	%rd47, %rd45, %rd46;
	st.global.f32 	[%rd47], %f66;
$L__BB0_13:
	ret;

}


// ===== COMPILED SASS (sm_100) =====

	.target	sm_100

	.elftype	@"ET_EXEC"


//--------------------- .note.nv.tkinfo           --------------------------
	.section	.note.nv.tkinfo,"",@"SHT_NOTE"
	.sectionflags	@"SHF_NOTE_NV_TKINFO"
	.tkinfo
        /*0018*/ 	.word	0x00000002
        /*0030*/ 	.string	""
        /*0030*/ 	.string	"ptxas"
        /*0030*/ 	.string	"Cuda compilation tools, release 13.0, V13.0.88"
        /*0030*/ 	.string	"Build cuda_13.0.r13.0/compiler.36424714_0"
        /*0030*/ 	.string	"-arch sm_100 -m 64 "



//--------------------- .note.nv.cuinfo           --------------------------
	.section	.note.nv.cuinfo,"",@"SHT_NOTE"
	.sectionflags	@"SHF_NOTE_NV_CUINFO"
        /*0018*/ 	.short	0x0002
        /*001a*/ 	.short	0x0064
        /*001c*/ 	.short	0x0082
	.zero		2


//--------------------- .nv.info                  --------------------------
	.section	.nv.info,"",@"SHT_CUDA_INFO"
	.align	4


	//----- nvinfo : EIATTR_REGCOUNT
	.align		4
        /*0000*/ 	.byte	0x04, 0x2f
        /*0002*/ 	.short	(.L_1 - .L_0)
	.align		4
.L_0:
        /*0004*/ 	.word	index@(_Z13gemm_baselinePfS_S_i)
        /*0008*/ 	.word	0x00000020


	//----- nvinfo : EIATTR_FRAME_SIZE
	.align		4
.L_1:
        /*000c*/ 	.byte	0x04, 0x11
        /*000e*/ 	.short	(.L_3 - .L_2)
	.align		4
.L_2:
        /*0010*/ 	.word	index@(_Z13gemm_baselinePfS_S_i)
        /*0014*/ 	.word	0x00000000


	//----- nvinfo : EIATTR_MIN_STACK_SIZE
	.align		4
.L_3:
        /*0018*/ 	.byte	0x04, 0x12
        /*001a*/ 	.short	(.L_5 - .L_4)
	.align		4
.L_4:
        /*001c*/ 	.word	index@(_Z13gemm_baselinePfS_S_i)
        /*0020*/ 	.word	0x00000000
.L_5:


//--------------------- .nv.compat                --------------------------
	.section	.nv.compat,"",@"SHT_CUDA_COMPAT_INFO"
	.align	4
        /*0000*/ 	.byte	0x02, 0x09, 0x00, 0x00, 0x02, 0x02, 0x01, 0x00, 0x02, 0x05, 0x05, 0x00, 0x03, 0x07, 0x01, 0x01
        /*0010*/ 	.byte	0x02, 0x03, 0x00, 0x00, 0x02, 0x06, 0x01, 0x00, 0x04, 0x0b, 0x08, 0x00, 0x09, 0x00, 0x00, 0x00
        /*0020*/ 	.byte	0x00, 0x00, 0x00, 0x00


//--------------------- .nv.info._Z13gemm_baselinePfS_S_i --------------------------
	.section	.nv.info._Z13gemm_baselinePfS_S_i,"",@"SHT_CUDA_INFO"
	.sectionflags	@""
	.align	4


	//----- nvinfo : EIATTR_CUDA_API_VERSION
	.align		4
        /*0000*/ 	.byte	0x04, 0x37
        /*0002*/ 	.short	(.L_7 - .L_6)
.L_6:
        /*0004*/ 	.word	0x00000082


	//----- nvinfo : EIATTR_KPARAM_INFO
	.align		4
.L_7:
        /*0008*/ 	.byte	0x04, 0x17
        /*000a*/ 	.short	(.L_9 - .L_8)
.L_8:
        /*000c*/ 	.word	0x00000000
        /*0010*/ 	.short	0x0003
        /*0012*/ 	.short	0x0018
        /*0014*/ 	.byte	0x00, 0xf0, 0x11, 0x00


	//----- nvinfo : EIATTR_KPARAM_INFO
	.align		4
.L_9:
        /*0018*/ 	.byte	0x04, 0x17
        /*001a*/ 	.short	(.L_11 - .L_10)
.L_10:
        /*001c*/ 	.word	0x00000000
        /*0020*/ 	.short	0x0002
        /*0022*/ 	.short	0x0010
        /*0024*/ 	.byte	0x00, 0xf5, 0x21, 0x00


	//----- nvinfo : EIATTR_KPARAM_INFO
	.align		4
.L_11:
        /*0028*/ 	.byte	0x04, 0x17
        /*002a*/ 	.short	(.L_13 - .L_12)
.L_12:
        /*002c*/ 	.word	0x00000000
        /*0030*/ 	.short	0x0001
        /*0032*/ 	.short	0x0008
        /*0034*/ 	.byte	0x00, 0xf5, 0x21, 0x00


	//----- nvinfo : EIATTR_KPARAM_INFO
	.align		4
.L_13:
        /*0038*/ 	.byte	0x04, 0x17
        /*003a*/ 	.short	(.L_15 - .L_14)
.L_14:
        /*003c*/ 	.word	0x00000000
        /*0040*/ 	.short	0x0000
        /*0042*/ 	.short	0x0000
        /*0044*/ 	.byte	0x00, 0xf5, 0x21, 0x00


	//----- nvinfo : EIATTR_SPARSE_MMA_MASK
	.align		4
.L_15:
        /*0048*/ 	.byte	0x03, 0x50
        /*004a*/ 	.short	0x0000


	//----- nvinfo : EIATTR_MAXREG_COUNT
	.align		4
        /*004c*/ 	.byte	0x03, 0x1b
        /*004e*/ 	.short	0x00ff


	//----- nvinfo : EIATTR_MERCURY_ISA_VERSION
	.align		4
        /*0050*/ 	.byte	0x03, 0x5f
        /*0052*/ 	.short	0x0101


	//----- nvinfo : EIATTR_VRC_CTA_INIT_COUNT
	.align		4
        /*0054*/ 	.byte	0x02, 0x4a
	.zero		1
	.zero		1


	//----- nvinfo : EIATTR_EXIT_INSTR_OFFSETS
	.align		4
        /*0058*/ 	.byte	0x04, 0x1c
        /*005a*/ 	.short	(.L_17 - .L_16)


	//   ....[0]....
.L_16:
        /*005c*/ 	.word	0x000000d0


	//   ....[1]....
        /*0060*/ 	.word	0x00000930


	//----- nvinfo : EIATTR_CBANK_PARAM_SIZE
	.align		4
.L_17:
        /*0064*/ 	.byte	0x03, 0x19
        /*0066*/ 	.short	0x001c


	//----- nvinfo : EIATTR_PARAM_CBANK
	.align		4
        /*0068*/ 	.byte	0x04, 0x0a
        /*006a*/ 	.short	(.L_19 - .L_18)
	.align		4
.L_18:
        /*006c*/ 	.word	index@(.nv.constant0._Z13gemm_baselinePfS_S_i)
        /*0070*/ 	.short	0x0380
        /*0072*/ 	.short	0x001c


	//----- nvinfo : EIATTR_SW_WAR
	.align		4
.L_19:
        /*0074*/ 	.byte	0x04, 0x36
        /*0076*/ 	.short	(.L_21 - .L_20)
.L_20:
        /*0078*/ 	.word	0x00000008
.L_21:


//--------------------- .nv.callgraph             --------------------------
	.section	.nv.callgraph,"",@"SHT_CUDA_CALLGRAPH"
	.align	4
	.sectionentsize	8
	.align		4
        /*0000*/ 	.word	0x00000000
	.align		4
        /*0004*/ 	.word	0xffffffff
	.align		4
        /*0008*/ 	.word	0x00000000
	.align		4
        /*000c*/ 	.word	0xfffffffe
	.align		4
        /*0010*/ 	.word	0x00000000
	.align		4
        /*0014*/ 	.word	0xfffffffd
	.align		4
        /*0018*/ 	.word	0x00000000
	.align		4
        /*001c*/ 	.word	0xfffffffc


//--------------------- .text._Z13gemm_baselinePfS_S_i --------------------------
	.section	.text._Z13gemm_baselinePfS_S_i,"ax",@progbits
	.align	128
        .global         _Z13gemm_baselinePfS_S_i
        .type           _Z13gemm_baselinePfS_S_i,@function
        .size           _Z13gemm_baselinePfS_S_i,(.L_x_5 - _Z13gemm_baselinePfS_S_i)
        .other          _Z13gemm_baselinePfS_S_i,@"STO_CUDA_ENTRY STV_DEFAULT"
_Z13gemm_baselinePfS_S_i:
.text._Z13gemm_baselinePfS_S_i:
[----:B------:R-:W-:Y:S01]  /*0000*/  LDC R1, c[0x0][0x37c] ;  /* 0x0000df00ff017b82 */ /* 0x000fe20000000800 */
[----:B------:R-:W0:Y:S07]  /*0010*/  S2R R3, SR_TID.X ;  /* 0x0000000000037919 */ /* 0x000e2e0000002100 */
[----:B------:R-:W1:Y:S01]  /*0020*/  S2UR UR4, SR_CTAID.Y ;  /* 0x00000000000479c3 */ /* 0x000e620000002600 */
[----:B------:R-:W2:Y:S07]  /*0030*/  S2R R9, SR_TID.Y ;  /* 0x0000000000097919 */ /* 0x000eae0000002200 */
[----:B------:R-:W0:Y:S08]  /*0040*/  S2UR UR6, SR_CTAID.X ;  /* 0x00000000000679c3 */ /* 0x000e300000002500 */
[----:B------:R-:W0:Y:S01]  /*0050*/  LDC R4, c[0x0][0x360] ;  /* 0x0000d800ff047b82 */ /* 0x000e220000000800 */
[----:B------:R-:W1:Y:S07]  /*0060*/  LDCU UR5, c[0x0][0x364] ;  /* 0x00006c80ff0577ac */ /* 0x000e6e0008000800 */
[----:B------:R-:W3:Y:S01]  /*0070*/  LDC R0, c[0x0][0x398] ;  /* 0x0000e600ff007b82 */ /* 0x000ee20000000800 */
[----:B-1----:R-:W-:Y:S01]  /*0080*/  UIMAD UR4, UR4, UR5, URZ ;  /* 0x00000005040472a4 */ /* 0x002fe2000f8e02ff */
[----:B0-----:R-:W-:-:S05]  /*0090*/  IMAD R4, R4, UR6, R3 ;  /* 0x0000000604047c24 */ /* 0x001fca000f8e0203 */
[----:B--2---:R-:W-:-:S04]  /*00a0*/  IADD3 R3, PT, PT, R9, UR4, RZ ;  /* 0x0000000409037c10 */ /* 0x004fc8000fffe0ff */
[----:B------:R-:W-:-:S04]  /*00b0*/  VIMNMX R5, PT, PT, R4, R3, !PT ;  /* 0x0000000304057248 */ /* 0x000fc80007fe0100 */
[----:B---3--:R-:W-:-:S13]  /*00c0*/  ISETP.GE.AND P0, PT, R5, R0, PT ;  /* 0x000000000500720c */ /* 0x008fda0003f06270 */
[----:B------:R-:W-:Y:S05]  /*00d0*/  @P0 EXIT ;  /* 0x000000000000094d */ /* 0x000fea0003800000 */
[C---:B------:R-:W-:Y:S01]  /*00e0*/  ISETP.GE.U32.AND P1, PT, R0.reuse, 0x8, PT ;  /* 0x000000080000780c */ /* 0x040fe20003f26070 */
[----:B------:R-:W0:Y:S01]  /*00f0*/  LDCU.64 UR8, c[0x0][0x358] ;  /* 0x00006b00ff0877ac */ /* 0x000e220008000a00 */
[----:B------:R-:W-:Y:S01]  /*0100*/  LOP3.LUT R2, R0, 0x7, RZ, 0xc0, !PT ;  /* 0x0000000700027812 */ /* 0x000fe200078ec0ff */
[----:B------:R-:W-:Y:S02]  /*0110*/  HFMA2 R10, -RZ, RZ, 0, 0 ;  /* 0x00000000ff0a7431 */ /* 0x000fe400000001ff */
[----:B------:R-:W-:Y:S01]  /*0120*/  IMAD R4, R4, R0, RZ ;  /* 0x0000000004047224 */ /* 0x000fe200078e02ff */
[----:B------:R-:W-:Y:S02]  /*0130*/  MOV R7, RZ ;  /* 0x000000ff00077202 */ /* 0x000fe40000000f00 */
[----:B------:R-:W-:-:S05]  /*0140*/  ISETP.NE.AND P0, PT, R2, RZ, PT ;  /* 0x000000ff0200720c */ /* 0x000fca0003f05270 */
[----:B------:R-:W-:Y:S08]  /*0150*/  @!P1 BRA `(.L_x_0) ;  /* 0x0000000000fc9947 */ /* 0x000ff00003800000 */
[----:B------:R-:W1:Y:S01]  /*0160*/  LDCU.64 UR6, c[0x0][0x380] ;  /* 0x00007000ff0677ac */ /* 0x000e620008000a00 */
[C---:B------:R-:W-:Y:S01]  /*0170*/  LOP3.LUT R7, R0.reuse, 0x7ffffff8, RZ, 0xc0, !PT ;  /* 0x7ffffff800077812 */ /* 0x040fe200078ec0ff */
[C-C-:B------:R-:W-:Y:S01]  /*0180*/  IMAD R11, R0.reuse, 0x3, R3.reuse ;  /* 0x00000003000b7824 */ /* 0x140fe200078e0203 */
[CC--:B------:R-:W-:Y:S01]  /*0190*/  LEA R5, R0.reuse, R3.reuse, 0x1 ;  /* 0x0000000300057211 */ /* 0x0c0fe200078e08ff */
[C-C-:B------:R-:W-:Y:S01]  /*01a0*/  IMAD R15, R0.reuse, 0x5, R3.reuse ;  /* 0x00000005000f7824 */ /* 0x140fe200078e0203 */
[CC--:B------:R-:W-:Y:S01]  /*01b0*/  LEA R13, R0.reuse, R3.reuse, 0x2 ;  /* 0x00000003000d7211 */ /* 0x0c0fe200078e10ff */
[C-C-:B------:R-:W-:Y:S01]  /*01c0*/  IMAD R17, R0.reuse, 0x6, R3.reuse ;  /* 0x0000000600117824 */ /* 0x140fe200078e0203 */
[----:B------:R-:W-:Y:S01]  /*01d0*/  MOV R10, RZ ;  /* 0x000000ff000a7202 */ /* 0x000fe20000000f00 */
[----:B------:R-:W-:Y:S01]  /*01e0*/  IMAD R25, R0, 0x7, R3 ;  /* 0x0000000700197824 */ /* 0x000fe200078e0203 */
[----:B------:R-:W-:Y:S02]  /*01f0*/  MOV R8, R4 ;  /* 0x0000000400087202 */ /* 0x000fe40000000f00 */
[----:B------:R-:W-:-:S02]  /*0200*/  MOV R29, R3 ;  /* 0x00000003001d7202 */ /* 0x000fc40000000f00 */
[----:B------:R-:W-:Y:S02]  /*0210*/  IADD3 R6, PT, PT, -R7, RZ, RZ ;  /* 0x000000ff07067210 */ /* 0x000fe40007ffe1ff */
[----:B------:R-:W-:Y:S01]  /*0220*/  IADD3 R9, PT, PT, R0, UR4, R9 ;  /* 0x0000000400097c10 */ /* 0x000fe2000fffe009 */
[----:B-1----:R-:W-:-:S04]  /*0230*/  UIADD3 UR5, UP0, UPT, UR6, 0x10, URZ ;  /* 0x0000001006057890 */ /* 0x002fc8000ff1e0ff */
[----:B------:R-:W-:-:S12]  /*0240*/  UIADD3.X UR4, UPT, UPT, URZ, UR7, URZ, UP0, !UPT ;  /* 0x00000007ff047290 */ /* 0x000fd800087fe4ff */
.L_x_1:
[----:B------:R-:W1:Y:S01]  /*0250*/  LDC.64 R18, c[0x0][0x388] ;  /* 0x0000e200ff127b82 */ /* 0x000e620000000a00 */
[----:B------:R-:W-:Y:S02]  /*0260*/  MOV R20, UR5 ;  /* 0x0000000500147c02 */ /* 0x000fe40008000f00 */
[----:B------:R-:W-:-:S03]  /*0270*/  MOV R21, UR4 ;  /* 0x0000000400157c02 */ /* 0x000fc60008000f00 */
[----:B------:R-:W-:-:S05]  /*0280*/  IMAD.WIDE R20, R8, 0x4, R20 ;  /* 0x0000000408147825 */ /* 0x000fca00078e0214 */
[----:B0-----:R-:W2:Y:S04]  /*0290*/  LDG.E R12, desc[UR8][R20.64+-0x10] ;  /* 0xfffff008140c7981 */ /* 0x001ea8000c1e1900 */
[----:B------:R-:W3:Y:S04]  /*02a0*/  LDG.E R14, desc[UR8][R20.64+-0xc] ;  /* 0xfffff408140e7981 */ /* 0x000ee8000c1e1900 */
[----:B------:R-:W4:Y:S01]  /*02b0*/  LDG.E R28, desc[UR8][R20.64+-0x8] ;  /* 0xfffff808141c7981 */ /* 0x000f22000c1e1900 */
[----:B-1----:R-:W-:-:S03]  /*02c0*/  IMAD.WIDE.U32 R22, R29, 0x4, R18 ;  /* 0x000000041d167825 */ /* 0x002fc600078e0012 */
[----:B------:R-:W5:Y:S04]  /*02d0*/  LDG.E R16, desc[UR8][R20.64+-0x4] ;  /* 0xfffffc0814107981 */ /* 0x000f68000c1e1900 */
[----:B------:R-:W2:Y:S01]  /*02e0*/  LDG.E R23, desc[UR8][R22.64] ;  /* 0x0000000816177981 */ /* 0x000ea2000c1e1900 */
[----:B------:R-:W-:-:S04]  /*02f0*/  IMAD.WIDE.U32 R26, R9, 0x4, R18 ;  /* 0x00000004091a7825 */ /* 0x000fc800078e0012 */
[----:B--2---:R-:W-:Y:S01]  /*0300*/  FFMA R10, R12, R23, R10 ;  /* 0x000000170c0a7223 */ /* 0x004fe2000000000a */
[--C-:B------:R-:W-:Y:S01]  /*0310*/  IMAD.WIDE.U32 R22, R5, 0x4, R18.reuse ;  /* 0x0000000405167825 */ /* 0x100fe200078e0012 */
[----:B------:R0:W3:Y:S05]  /*0320*/  LDG.E R12, desc[UR8][R26.64] ;  /* 0x000000081a0c7981 */ /* 0x0000ea000c1e1900 */
[----:B------:R-:W4:Y:S01]  /*0330*/  LDG.E R23, desc[UR8][R22.64] ;  /* 0x0000000816177981 */ /* 0x000f22000c1e1900 */
[----:B0-----:R-:W-:-:S05]  /*0340*/  IMAD.WIDE.U32 R26, R11, 0x4, R18 ;  /* 0x000000040b1a7825 */ /* 0x001fca00078e0012 */
[----:B------:R0:W5:Y:S02]  /*0350*/  LDG.E R24, desc[UR8][R26.64] ;  /* 0x000000081a187981 */ /* 0x000164000c1e1900 */
[----:B0-----:R-:W-:-:S04]  /*0360*/  IMAD.WIDE.U32 R26, R13, 0x4, R18 ;  /* 0x000000040d1a7825 */ /* 0x001fc800078e0012 */
[----:B---3--:R-:W-:Y:S02]  /*0370*/  FFMA R10, R14, R12, R10 ;  /* 0x0000000c0e0a7223 */ /* 0x008fe4000000000a */
[----:B------:R-:W2:Y:S02]  /*0380*/  LDG.E R14, desc[UR8][R20.64+0x4] ;  /* 0x00000408140e7981 */ /* 0x000ea4000c1e1900 */
[----:B----4-:R-:W-:Y:S01]  /*0390*/  FFMA R10, R28, R23, R10 ;  /* 0x000000171c0a7223 */ /* 0x010fe2000000000a */
[----:B------:R-:W-:Y:S01]  /*03a0*/  IMAD.WIDE.U32 R22, R15, 0x4, R18 ;  /* 0x000000040f167825 */ /* 0x000fe200078e0012 */
[----:B------:R-:W3:Y:S04]  /*03b0*/  LDG.E R12, desc[UR8][R20.64+0x8] ;  /* 0x00000808140c7981 */ /* 0x000ee8000c1e1900 */
[----:B------:R-:W4:Y:S01]  /*03c0*/  LDG.E R28, desc[UR8][R20.64+0xc] ;  /* 0x00000c08141c7981 */ /* 0x000f22000c1e1900 */
[----:B-----5:R-:W-:-:S03]  /*03d0*/  FFMA R10, R16, R24, R10 ;  /* 0x00000018100a7223 */ /* 0x020fc6000000000a */
[----:B------:R-:W2:Y:S04]  /*03e0*/  LDG.E R23, desc[UR8][R22.64] ;  /* 0x0000000816177981 */ /* 0x000ea8000c1e1900 */
[----:B------:R0:W5:Y:S04]  /*03f0*/  LDG.E R24, desc[UR8][R26.64] ;  /* 0x000000081a187981 */ /* 0x000168000c1e1900 */
[----:B------:R-:W5:Y:S01]  /*0400*/  LDG.E R16, desc[UR8][R20.64] ;  /* 0x0000000814107981 */ /* 0x000f62000c1e1900 */
[----:B0-----:R-:W-:-:S04]  /*0410*/  IMAD.WIDE.U32 R26, R17, 0x4, R18 ;  /* 0x00000004111a7825 */ /* 0x001fc800078e0012 */
[----:B------:R-:W-:Y:S02]  /*0420*/  IMAD.WIDE.U32 R18, R25, 0x4, R18 ;  /* 0x0000000419127825 */ /* 0x000fe400078e0012 */
[----:B------:R-:W3:Y:S04]  /*0430*/  LDG.E R27, desc[UR8][R26.64] ;  /* 0x000000081a1b7981 */ /* 0x000ee8000c1e1900 */
[----:B------:R-:W4:Y:S01]  /*0440*/  LDG.E R19, desc[UR8][R18.64] ;  /* 0x0000000812137981 */ /* 0x000f22000c1e1900 */
[----:B------:R-:W-:-:S04]  /*0450*/  IADD3 R6, PT, PT, R6, 0x8, RZ ;  /* 0x0000000806067810 */ /* 0x000fc80007ffe0ff */
[----:B------:R-:W-:Y:S02]  /*0460*/  ISETP.NE.AND P1, PT, R6, RZ, PT ;  /* 0x000000ff0600720c */ /* 0x000fe40003f25270 */
[C---:B------:R-:W-:Y:S02]  /*0470*/  LEA R9, R0.reuse, R9, 0x3 ;  /* 0x0000000900097211 */ /* 0x040fe400078e18ff */
[C---:B------:R-:W-:Y:S02]  /*0480*/  LEA R5, R0.reuse, R5, 0x3 ;  /* 0x0000000500057211 */ /* 0x040fe400078e18ff */
[C---:B------:R-:W-:Y:S02]  /*0490*/  LEA R11, R0.reuse, R11, 0x3 ;  /* 0x0000000b000b7211 */ /* 0x040fe400078e18ff */
[C---:B------:R-:W-:Y:S02]  /*04a0*/  LEA R13, R0.reuse, R13, 0x3 ;  /* 0x0000000d000d7211 */ /* 0x040fe400078e18ff */
[----:B------:R-:W-:-:S02]  /*04b0*/  LEA R15, R0, R15, 0x3 ;  /* 0x0000000f000f7211 */ /* 0x000fc400078e18ff */
[C---:B------:R-:W-:Y:S02]  /*04c0*/  LEA R17, R0.reuse, R17, 0x3 ;  /* 0x0000001100117211 */ /* 0x040fe400078e18ff */
[C---:B------:R-:W-:Y:S02]  /*04d0*/  LEA R25, R0.reuse, R25, 0x3 ;  /* 0x0000001900197211 */ /* 0x040fe400078e18ff */
[----:B------:R-:W-:Y:S02]  /*04e0*/  LEA R29, R0, R29, 0x3 ;  /* 0x0000001d001d7211 */ /* 0x000fe400078e18ff */
[----:B------:R-:W-:Y:S01]  /*04f0*/  IADD3 R8, PT, PT, R8, 0x8, RZ ;  /* 0x0000000808087810 */ /* 0x000fe20007ffe0ff */
[----:B-----5:R-:W-:-:S04]  /*0500*/  FFMA R10, R16, R24, R10 ;  /* 0x00000018100a7223 */ /* 0x020fc8000000000a */
[----:B--2---:R-:W-:-:S04]  /*0510*/  FFMA R10, R14, R23, R10 ;  /* 0x000000170e0a7223 */ /* 0x004fc8000000000a */
[----:B---3--:R-:W-:-:S04]  /*0520*/  FFMA R10, R12, R27, R10 ;  /* 0x0000001b0c0a7223 */ /* 0x008fc8000000000a */
[----:B----4-:R-:W-:Y:S01]  /*0530*/  FFMA R10, R28, R19, R10 ;  /* 0x000000131c0a7223 */ /* 0x010fe2000000000a */
[----:B------:R-:W-:Y:S06]  /*0540*/  @P1 BRA `(.L_x_1) ;  /* 0xfffffffc00401947 */ /* 0x000fec000383ffff */
.L_x_0:
[----:B------:R-:W-:Y:S05]  /*0550*/  @!P0 BRA `(.L_x_2) ;  /* 0x0000000000e48947 */ /* 0x000fea0003800000 */
[----:B------:R-:W-:Y:S02]  /*0560*/  ISETP.GE.U32.AND P0, PT, R2, 0x4, PT ;  /* 0x000000040200780c */ /* 0x000fe40003f06070 */
[----:B------:R-:W-:-:S04]  /*0570*/  LOP3.LUT R6, R0, 0x3, RZ, 0xc0, !PT ;  /* 0x0000000300067812 */ /* 0x000fc800078ec0ff */
[----:B------:R-:W-:-:S07]  /*0580*/  ISETP.NE.AND P1, PT, R6, RZ, PT ;  /* 0x000000ff0600720c */ /* 0x000fce0003f25270 */
[----:B------:R-:W-:Y:S06]  /*0590*/  @!P0 BRA `(.L_x_3) ;  /* 0x0000000000648947 */ /* 0x000fec0003800000 */
[----:B------:R-:W1:Y:S01]  /*05a0*/  LDC.64 R8, c[0x0][0x388] ;  /* 0x0000e200ff087b82 */ /* 0x000e620000000a00 */
[----:B------:R-:W-:Y:S01]  /*05b0*/  IMAD R19, R7, R0, R3 ;  /* 0x0000000007137224 */ /* 0x000fe200078e0203 */
[----:B------:R-:W-:-:S04]  /*05c0*/  IADD3 R5, PT, PT, R4, R7, RZ ;  /* 0x0000000704057210 */ /* 0x000fc80007ffe0ff */
[-C--:B------:R-:W-:Y:S02]  /*05d0*/  IADD3 R17, PT, PT, R19, R0.reuse, RZ ;  /* 0x0000000013117210 */ /* 0x080fe40007ffe0ff */
[----:B------:R-:W2:Y:S02]  /*05e0*/  LDC.64 R12, c[0x0][0x380] ;  /* 0x0000e000ff0c7b82 */ /* 0x000ea40000000a00 */
[----:B------:R-:W-:Y:S01]  /*05f0*/  IADD3 R11, PT, PT, R17, R0, RZ ;  /* 0x00000000110b7210 */ /* 0x000fe20007ffe0ff */
[----:B-1----:R-:W-:-:S04]  /*0600*/  IMAD.WIDE.U32 R18, R19, 0x4, R8 ;  /* 0x0000000413127825 */ /* 0x002fc800078e0008 */
[----:B------:R-:W-:Y:S02]  /*0610*/  IMAD.WIDE.U32 R16, R17, 0x4, R8 ;  /* 0x0000000411107825 */ /* 0x000fe400078e0008 */
[----:B0-----:R-:W3:Y:S02]  /*0620*/  LDG.E R18, desc[UR8][R18.64] ;  /* 0x0000000812127981 */ /* 0x001ee4000c1e1900 */
[----:B--2---:R-:W-:Y:S02]  /*0630*/  IMAD.WIDE R12, R5, 0x4, R12 ;  /* 0x00000004050c7825 */ /* 0x004fe400078e020c */
[----:B------:R-:W2:Y:S02]  /*0640*/  LDG.E R16, desc[UR8][R16.64] ;  /* 0x0000000810107981 */ /* 0x000ea4000c1e1900 */
[C-C-:B------:R-:W-:Y:S01]  /*0650*/  IMAD.WIDE.U32 R14, R11.reuse, 0x4, R8.reuse ;  /* 0x000000040b0e7825 */ /* 0x140fe200078e0008 */
[----:B------:R-:W-:Y:S01]  /*0660*/  IADD3 R11, PT, PT, R11, R0, RZ ;  /* 0x000000000b0b7210 */ /* 0x000fe20007ffe0ff */
[----:B------:R-:W3:Y:S04]  /*0670*/  LDG.E R5, desc[UR8][R12.64] ;  /* 0x000000080c057981 */ /* 0x000ee8000c1e1900 */
[----:B------:R-:W2:Y:S01]  /*0680*/  LDG.E R2, desc[UR8][R12.64+0x4] ;  /* 0x000004080c027981 */ /* 0x000ea2000c1e1900 */
[----:B------:R-:W-:-:S03]  /*0690*/  IMAD.WIDE.U32 R8, R11, 0x4, R8 ;  /* 0x000000040b087825 */ /* 0x000fc600078e0008 */
[----:B------:R-:W4:Y:S04]  /*06a0*/  LDG.E R14, desc[UR8][R14.64] ;  /* 0x000000080e0e7981 */ /* 0x000f28000c1e1900 */
[----:B------:R-:W4:Y:S04]  /*06b0*/  LDG.E R11, desc[UR8][R12.64+0x8] ;  /* 0x000008080c0b7981 */ /* 0x000f28000c1e1900 */
[----:B------:R-:W5:Y:S04]  /*06c0*/  LDG.E R21, desc[UR8][R12.64+0xc] ;  /* 0x00000c080c157981 */ /* 0x000f68000c1e1900 */
[----:B------:R-:W5:Y:S01]  /*06d0*/  LDG.E R8, desc[UR8][R8.64] ;  /* 0x0000000808087981 */ /* 0x000f62000c1e1900 */
[----:B------:R-:W-:Y:S01]  /*06e0*/  IADD3 R7, PT, PT, R7, 0x4, RZ ;  /* 0x0000000407077810 */ /* 0x000fe20007ffe0ff */
[----:B---3--:R-:W-:-:S04]  /*06f0*/  FFMA R5, R5, R18, R10 ;  /* 0x0000001205057223 */ /* 0x008fc8000000000a */
[----:B--2---:R-:W-:-:S04]  /*0700*/  FFMA R2, R2, R16, R5 ;  /* 0x0000001002027223 */ /* 0x004fc80000000005 */
[----:B----4-:R-:W-:-:S04]  /*0710*/  FFMA R2, R11, R14, R2 ;  /* 0x0000000e0b027223 */ /* 0x010fc80000000002 */
[----:B-----5:R-:W-:-:S07]  /*0720*/  FFMA R10, R21, R8, R2 ;  /* 0x00000008150a7223 */ /* 0x020fce0000000002 */
.L_x_3:
[----:B------:R-:W-:Y:S05]  /*0730*/  @!P1 BRA `(.L_x_2) ;  /* 0x00000000006c9947 */ /* 0x000fea0003800000 */
[----:B------:R-:W1:Y:S01]  /*0740*/  LDC.64 R18, c[0x0][0x388] ;  /* 0x0000e200ff127b82 */ /* 0x000e620000000a00 */
[----:B------:R-:W-:Y:S02]  /*0750*/  ISETP.NE.AND P0, PT, R6, 0x1, PT ;  /* 0x000000010600780c */ /* 0x000fe40003f05270 */
[----:B------:R-:W-:-:S04]  /*0760*/  LOP3.LUT R2, R0, 0x1, RZ, 0xc0, !PT ;  /* 0x0000000100027812 */ /* 0x000fc800078ec0ff */
[----:B------:R-:W-:Y:S01]  /*0770*/  ISETP.NE.U32.AND P1, PT, R2, 0x1, PT ;  /* 0x000000010200780c */ /* 0x000fe20003f25070 */
[----:B------:R-:W2:Y:S06]  /*0780*/  LDC.64 R8, c[0x0][0x380] ;  /* 0x0000e000ff087b82 */ /* 0x000eac0000000a00 */
[C---:B------:R-:W-:Y:S01]  /*0790*/  @P0 IMAD R17, R7.reuse, R0, R3 ;  /* 0x0000000007110224 */ /* 0x040fe200078e0203 */
[----:B------:R-:W-:Y:S01]  /*07a0*/  @P0 IADD3 R5, PT, PT, R4, R7, RZ ;  /* 0x0000000704050210 */ /* 0x000fe20007ffe0ff */
[----:B------:R-:W3:Y:S01]  /*07b0*/  LDC.64 R14, c[0x0][0x380] ;  /* 0x0000e000ff0e7b82 */ /* 0x000ee20000000a00 */
[----:B------:R-:W-:-:S02]  /*07c0*/  @P0 IADD3 R7, PT, PT, R7, 0x2, RZ ;  /* 0x0000000207070810 */ /* 0x000fc40007ffe0ff */
[----:B------:R-:W-:-:S05]  /*07d0*/  @P0 IADD3 R11, PT, PT, R17, R0, RZ ;  /* 0x00000000110b0210 */ /* 0x000fca0007ffe0ff */
[----:B------:R-:W4:Y:S01]  /*07e0*/  LDC.64 R12, c[0x0][0x388] ;  /* 0x0000e200ff0c7b82 */ /* 0x000f220000000a00 */
[----:B-1----:R-:W-:-:S04]  /*07f0*/  @P0 IMAD.WIDE.U32 R16, R17, 0x4, R18 ;  /* 0x0000000411100825 */ /* 0x002fc800078e0012 */
[----:B------:R-:W-:Y:S02]  /*0800*/  @P0 IMAD.WIDE.U32 R18, R11, 0x4, R18 ;  /* 0x000000040b120825 */ /* 0x000fe400078e0012 */
[----:B0-----:R-:W5:Y:S02]  /*0810*/  @P0 LDG.E R16, desc[UR8][R16.64] ;  /* 0x0000000810100981 */ /* 0x001f64000c1e1900 */
[----:B--2---:R-:W-:Y:S01]  /*0820*/  @P0 IMAD.WIDE R8, R5, 0x4, R8 ;  /* 0x0000000405080825 */ /* 0x004fe200078e0208 */
[----:B------:R-:W-:Y:S01]  /*0830*/  @!P1 IADD3 R5, PT, PT, R4, R7, RZ ;  /* 0x0000000704059210 */ /* 0x000fe20007ffe0ff */
[----:B------:R-:W2:Y:S02]  /*0840*/  @P0 LDG.E R18, desc[UR8][R18.64] ;  /* 0x0000000812120981 */ /* 0x000ea4000c1e1900 */
[----:B------:R-:W-:Y:S02]  /*0850*/  @!P1 IMAD R7, R7, R0, R3 ;  /* 0x0000000007079224 */ /* 0x000fe400078e0203 */
[----:B------:R-:W5:Y:S01]  /*0860*/  @P0 LDG.E R11, desc[UR8][R8.64] ;  /* 0x00000008080b0981 */ /* 0x000f62000c1e1900 */
[----:B---3--:R-:W-:-:S03]  /*0870*/  @!P1 IMAD.WIDE R14, R5, 0x4, R14 ;  /* 0x00000004050e9825 */ /* 0x008fc600078e020e */
[----:B------:R-:W2:Y:S04]  /*0880*/  @P0 LDG.E R0, desc[UR8][R8.64+0x4] ;  /* 0x0000040808000981 */ /* 0x000ea8000c1e1900 */
[----:B------:R-:W3:Y:S01]  /*0890*/  @!P1 LDG.E R15, desc[UR8][R14.64] ;  /* 0x000000080e0f9981 */ /* 0x000ee2000c1e1900 */
[----:B----4-:R-:W-:-:S06]  /*08a0*/  @!P1 IMAD.WIDE.U32 R12, R7, 0x4, R12 ;  /* 0x00000004070c9825 */ /* 0x010fcc00078e000c */
[----:B------:R-:W3:Y:S01]  /*08b0*/  @!P1 LDG.E R12, desc[UR8][R12.64] ;  /* 0x000000080c0c9981 */ /* 0x000ee2000c1e1900 */
[----:B-----5:R-:W-:-:S04]  /*08c0*/  @P0 FFMA R11, R11, R16, R10 ;  /* 0x000000100b0b0223 */ /* 0x020fc8000000000a */
[----:B--2---:R-:W-:-:S04]  /*08d0*/  @P0 FFMA R10, R0, R18, R11 ;  /* 0x00000012000a0223 */ /* 0x004fc8000000000b */
[----:B---3--:R-:W-:-:S07]  /*08e0*/  @!P1 FFMA R10, R15, R12, R10 ;  /* 0x0000000c0f0a9223 */ /* 0x008fce000000000a */
.L_x_2:
[----:B------:R-:W1:Y:S01]  /*08f0*/  LDC.64 R6, c[0x0][0x390] ;  /* 0x0000e400ff067b82 */ /* 0x000e620000000a00 */
[----:B------:R-:W-:-:S05]  /*0900*/  IADD3 R3, PT, PT, R3, R4, RZ ;  /* 0x0000000403037210 */ /* 0x000fca0007ffe0ff */
[----:B-1----:R-:W-:-:S05]  /*0910*/  IMAD.WIDE R2, R3, 0x4, R6 ;  /* 0x0000000403027825 */ /* 0x002fca00078e0206 */
[----:B0-----:R-:W-:Y:S01]  /*0920*/  STG.E desc[UR8][R2.64], R10 ;  /* 0x0000000a02007986 */ /* 0x001fe2000c101908 */
[----:B------:R-:W-:Y:S05]  /*0930*/  EXIT ;  /* 0x000000000000794d */ /* 0x000fea0003800000 */
.L_x_4:
[----:B------:R-:W-:-:S00]  /*0940*/  BRA `(.L_x_4) ;  /* 0xfffffffc00fc7947 */ /* 0x000fc0000383ffff */
[----:B------:R-:W-:-:S00]  /*0950*/  NOP ;  /* 0x0000000000007918 */ /* 0x000fc00000000000 */
        /* <DEDUP_REMOVED lines=10> */
.L_x_5:


//--------------------- .nv.shared.reserved.0     --------------------------
	.section	.nv.shared.reserved.0,"aw",@nobits
	.weak		__nv_reservedSMEM_offset_0_alias
	.size		__nv_reservedSMEM_offset_0_alias, 0, 64
	.other		__nv_reservedSMEM_offset_0_alias,@"STO_CUDA_RESERVED_SHARED STV_DEFAULT"
__nv_reservedSMEM_offset_0_alias:
	.zero		0
	.zero		64


//--------------------- .nv.constant0._Z13gemm_baselinePfS_S_i --------------------------
	.section	.nv.constant0._Z13gemm_baselinePfS_S_i,"a",@progbits
	.sectionflags	@""
	.align	4
.nv.constant0._Z13gemm_baselinePfS_S_i:
	.zero		924


//--------------------- SYMBOLS --------------------------

	.type		.nv.reservedSmem.offset0,@object
	.size		.nv.reservedSmem.offset0,0x4
